//
// Generated by NVIDIA NVVM Compiler
//
// Compiler Build ID: CL-36424714
// Cuda compilation tools, release 13.0, V13.0.88
// Based on NVVM 20.0.0
//

.version 9.0
.target sm_100
.address_size 64

	// .globl	_Z12InnerProductPiS_S_i

.visible .entry _Z12InnerProductPiS_S_i(
	.param .u64 .ptr .align 1 _Z12InnerProductPiS_S_i_param_0,
	.param .u64 .ptr .align 1 _Z12InnerProductPiS_S_i_param_1,
	.param .u64 .ptr .align 1 _Z12InnerProductPiS_S_i_param_2,
	.param .u32 _Z12InnerProductPiS_S_i_param_3
)
{
	.reg .pred 	%p<4>;
	.reg .b32 	%r<22>;
	.reg .b64 	%rd<13>;

	ld.param.u64 	%rd3, [_Z12InnerProductPiS_S_i_param_0];
	ld.param.u64 	%rd4, [_Z12InnerProductPiS_S_i_param_1];
	ld.param.u64 	%rd5, [_Z12InnerProductPiS_S_i_param_2];
	ld.param.u32 	%r7, [_Z12InnerProductPiS_S_i_param_3];
	cvta.to.global.u64 	%rd1, %rd5;
	cvta.to.global.u64 	%rd6, %rd4;
	cvta.to.global.u64 	%rd7, %rd3;
	mov.u32 	%r1, %tid.x;
	mul.wide.u32 	%rd8, %r1, 4;
	add.s64 	%rd9, %rd7, %rd8;
	ld.global.u32 	%r8, [%rd9];
	add.s64 	%rd10, %rd6, %rd8;
	ld.global.u32 	%r9, [%rd10];
	mul.lo.s32 	%r10, %r9, %r8;
	add.s64 	%rd2, %rd1, %rd8;
	st.global.u32 	[%rd2], %r10;
	ld.global.u32 	%r11, [%rd9];
	ld.global.u32 	%r12, [%rd10];
	mul.lo.s32 	%r13, %r12, %r11;
	st.global.u32 	[%rd2], %r13;
	bar.sync 	0;
	setp.lt.s32 	%p1, %r7, 2;
	@%p1 bra 	$L__BB0_5;
	and.b32  	%r2, %r1, 1;
	mov.b32 	%r21, 2;
	mov.b32 	%r20, 1;
$L__BB0_2:
	setp.ne.s32 	%p2, %r2, 0;
	@%p2 bra 	$L__BB0_4;
	add.s32 	%r16, %r20, %r1;
	mul.wide.u32 	%rd11, %r16, 4;
	add.s64 	%rd12, %rd1, %rd11;
	ld.global.u32 	%r17, [%rd12];
	ld.global.u32 	%r18, [%rd2];
	add.s32 	%r19, %r18, %r17;
	st.global.u32 	[%rd2], %r19;
$L__BB0_4:
	shl.b32 	%r21, %r21, 1;
	shl.b32 	%r20, %r20, 1;
	setp.le.s32 	%p3, %r21, %r7;
	@%p3 bra 	$L__BB0_2;
$L__BB0_5:
	ret;

}


// ===== COMPILED SASS (sm_100) =====

	.target	sm_100

	.elftype	@"ET_EXEC"


//--------------------- .note.nv.tkinfo           --------------------------
	.section	.note.nv.tkinfo,"",@"SHT_NOTE"
	.sectionflags	@"SHF_NOTE_NV_TKINFO"
	.tkinfo
        /*0018*/ 	.word	0x00000002
        /*0030*/ 	.string	""
        /*0030*/ 	.string	"ptxas"
        /*0030*/ 	.string	"Cuda compilation tools, release 13.0, V13.0.88"
        /*0030*/ 	.string	"Build cuda_13.0.r13.0/compiler.36424714_0"
        /*0030*/ 	.string	"-arch sm_100 -m 64 "



//--------------------- .note.nv.cuinfo           --------------------------
	.section	.note.nv.cuinfo,"",@"SHT_NOTE"
	.sectionflags	@"SHF_NOTE_NV_CUINFO"
        /*0018*/ 	.short	0x0002
        /*001a*/ 	.short	0x0064
        /*001c*/ 	.short	0x0082
	.zero		2


//--------------------- .nv.info                  --------------------------
	.section	.nv.info,"",@"SHT_CUDA_INFO"
	.align	4


	//----- nvinfo : EIATTR_REGCOUNT
	.align		4
        /*0000*/ 	.byte	0x04, 0x2f
        /*0002*/ 	.short	(.L_1 - .L_0)
	.align		4
.L_0:
        /*0004*/ 	.word	index@(_Z12InnerProductPiS_S_i)
        /*0008*/ 	.word	0x00000010


	//----- nvinfo : EIATTR_FRAME_SIZE
	.align		4
.L_1:
        /*000c*/ 	.byte	0x04, 0x11
        /*000e*/ 	.short	(.L_3 - .L_2)
	.align		4
.L_2:
        /*0010*/ 	.word	index@(_Z12InnerProductPiS_S_i)
        /*0014*/ 	.word	0x00000000


	//----- nvinfo : EIATTR_MIN_STACK_SIZE
	.align		4
.L_3:
        /*0018*/ 	.byte	0x04, 0x12
        /*001a*/ 	.short	(.L_5 - .L_4)
	.align		4
.L_4:
        /*001c*/ 	.word	index@(_Z12InnerProductPiS_S_i)
        /*0020*/ 	.word	0x00000000
.L_5:


//--------------------- .nv.compat                --------------------------
	.section	.nv.compat,"",@"SHT_CUDA_COMPAT_INFO"
	.align	4
        /*0000*/ 	.byte	0x02, 0x09, 0x00, 0x00, 0x02, 0x02, 0x01, 0x00, 0x02, 0x05, 0x05, 0x00, 0x03, 0x07, 0x01, 0x01
        /*0010*/ 	.byte	0x02, 0x03, 0x00, 0x00, 0x02, 0x06, 0x01, 0x00, 0x04, 0x0b, 0x08, 0x00, 0x09, 0x00, 0x00, 0x00
        /*0020*/ 	.byte	0x00, 0x00, 0x00, 0x00


//--------------------- .nv.info._Z12InnerProductPiS_S_i --------------------------
	.section	.nv.info._Z12InnerProductPiS_S_i,"",@"SHT_CUDA_INFO"
	.sectionflags	@""
	.align	4


	//----- nvinfo : EIATTR_CUDA_API_VERSION
	.align		4
        /*0000*/ 	.byte	0x04, 0x37
        /*0002*/ 	.short	(.L_7 - .L_6)
.L_6:
        /*0004*/ 	.word	0x00000082


	//----- nvinfo : EIATTR_KPARAM_INFO
	.align		4
.L_7:
        /*0008*/ 	.byte	0x04, 0x17
        /*000a*/ 	.short	(.L_9 - .L_8)
.L_8:
        /*000c*/ 	.word	0x00000000
        /*0010*/ 	.short	0x0003
        /*0012*/ 	.short	0x0018
        /*0014*/ 	.byte	0x00, 0xf0, 0x11, 0x00


	//----- nvinfo : EIATTR_KPARAM_INFO
	.align		4
.L_9:
        /*0018*/ 	.byte	0x04, 0x17
        /*001a*/ 	.short	(.L_11 - .L_10)
.L_10:
        /*001c*/ 	.word	0x00000000
        /*0020*/ 	.short	0x0002
        /*0022*/ 	.short	0x0010
        /*0024*/ 	.byte	0x00, 0xf5, 0x21, 0x00


	//----- nvinfo : EIATTR_KPARAM_INFO
	.align		4
.L_11:
        /*0028*/ 	.byte	0x04, 0x17
        /*002a*/ 	.short	(.L_13 - .L_12)
.L_12:
        /*002c*/ 	.word	0x00000000
        /*0030*/ 	.short	0x0001
        /*0032*/ 	.short	0x0008
        /*0034*/ 	.byte	0x00, 0xf5, 0x21, 0x00


	//----- nvinfo : EIATTR_KPARAM_INFO
	.align		4
.L_13:
        /*0038*/ 	.byte	0x04, 0x17
        /*003a*/ 	.short	(.L_15 - .L_14)
.L_14:
        /*003c*/ 	.word	0x00000000
        /*0040*/ 	.short	0x0000
        /*0042*/ 	.short	0x0000
        /*0044*/ 	.byte	0x00, 0xf5, 0x21, 0x00


	//----- nvinfo : EIATTR_SPARSE_MMA_MASK
	.align		4
.L_15:
        /*0048*/ 	.byte	0x03, 0x50
        /*004a*/ 	.short	0x0000


	//----- nvinfo : EIATTR_MAXREG_COUNT
	.align		4
        /*004c*/ 	.byte	0x03, 0x1b
        /*004e*/ 	.short	0x00ff


	//----- nvinfo : EIATTR_NUM_BARRIERS
	.align		4
        /*0050*/ 	.byte	0x02, 0x4c
        /*0052*/ 	.byte	0x01
	.zero		1


	//----- nvinfo : EIATTR_MERCURY_ISA_VERSION
	.align		4
        /*0054*/ 	.byte	0x03, 0x5f
        /*0056*/ 	.short	0x0101


	//----- nvinfo : EIATTR_VRC_CTA_INIT_COUNT
	.align		4
        /*0058*/ 	.byte	0x02, 0x4a
	.zero		1
	.zero		1


	//----- nvinfo : EIATTR_EXIT_INSTR_OFFSETS
	.align		4
        /*005c*/ 	.byte	0x04, 0x1c
        /*005e*/ 	.short	(.L_17 - .L_16)


	//   ....[0]....
.L_16:
        /*0060*/ 	.word	0x00000140


	//   ....[1]....
        /*0064*/ 	.word	0x00000240


	//----- nvinfo : EIATTR_CBANK_PARAM_SIZE
	.align		4
.L_17:
        /*0068*/ 	.byte	0x03, 0x19
        /*006a*/ 	.short	0x001c


	//----- nvinfo : EIATTR_PARAM_CBANK
	.align		4
        /*006c*/ 	.byte	0x04, 0x0a
        /*006e*/ 	.short	(.L_19 - .L_18)
	.align		4
.L_18:
        /*0070*/ 	.word	index@(.nv.constant0._Z12InnerProductPiS_S_i)
        /*0074*/ 	.short	0x0380
        /*0076*/ 	.short	0x001c


	//----- nvinfo : EIATTR_SW_WAR
	.align		4
.L_19:
        /*0078*/ 	.byte	0x04, 0x36
        /*007a*/ 	.short	(.L_21 - .L_20)
.L_20:
        /*007c*/ 	.word	0x00000008
.L_21:


//--------------------- .nv.callgraph             --------------------------
	.section	.nv.callgraph,"",@"SHT_CUDA_CALLGRAPH"
	.align	4
	.sectionentsize	8
	.align		4
        /*0000*/ 	.word	0x00000000
	.align		4
        /*0004*/ 	.word	0xffffffff
	.align		4
        /*0008*/ 	.word	0x00000000
	.align		4
        /*000c*/ 	.word	0xfffffffe
	.align		4
        /*0010*/ 	.word	0x00000000
	.align		4
        /*0014*/ 	.word	0xfffffffd
	.align		4
        /*0018*/ 	.word	0x00000000
	.align		4
        /*001c*/ 	.word	0xfffffffc


//--------------------- .text._Z12InnerProductPiS_S_i --------------------------
	.section	.text._Z12InnerProductPiS_S_i,"ax",@progbits
	.align	128
        .global         _Z12InnerProductPiS_S_i
        .type           _Z12InnerProductPiS_S_i,@function
        .size           _Z12InnerProductPiS_S_i,(.L_x_2 - _Z12InnerProductPiS_S_i)
        .other          _Z12InnerProductPiS_S_i,@"STO_CUDA_ENTRY STV_DEFAULT"
_Z12InnerProductPiS_S_i:
.text._Z12InnerProductPiS_S_i:
[----:B------:R-:W-:Y:S01]  /*0000*/  LDC R1, c[0x0][0x37c] ;  /* 0x0000df00ff017b82 */ /* 0x000fe20000000800 */
[----:B------:R-:W0:Y:S07]  /*0010*/  S2R R13, SR_TID.X ;  /* 0x00000000000d7919 */ /* 0x000e2e0000002100 */
[----:B------:R-:W0:Y:S01]  /*0020*/  LDC.64 R4, c[0x0][0x380] ;  /* 0x0000e000ff047b82 */ /* 0x000e220000000a00 */
[----:B------:R-:W1:Y:S07]  /*0030*/  LDCU.64 UR6, c[0x0][0x358] ;  /* 0x00006b00ff0677ac */ /* 0x000e6e0008000a00 */
[----:B------:R-:W2:Y:S08]  /*0040*/  LDC.64 R6, c[0x0][0x388] ;  /* 0x0000e200ff067b82 */ /* 0x000eb00000000a00 */
[----:B------:R-:W3:Y:S08]  /*0050*/  LDC.64 R2, c[0x0][0x390] ;  /* 0x0000e400ff027b82 */ /* 0x000ef00000000a00 */
[----:B------:R-:W4:Y:S01]  /*0060*/  LDC R8, c[0x0][0x398] ;  /* 0x0000e600ff087b82 */ /* 0x000f220000000800 */
[----:B0-----:R-:W-:-:S04]  /*0070*/  IMAD.WIDE.U32 R4, R13, 0x4, R4 ;  /* 0x000000040d047825 */ /* 0x001fc800078e0004 */
[C---:B--2---:R-:W-:Y:S01]  /*0080*/  IMAD.WIDE.U32 R6, R13.reuse, 0x4, R6 ;  /* 0x000000040d067825 */ /* 0x044fe200078e0006 */
[----:B-1----:R-:W2:Y:S04]  /*0090*/  LDG.E R0, desc[UR6][R4.64] ;  /* 0x0000000604007981 */ /* 0x002ea8000c1e1900 */
[----:B------:R-:W2:Y:S01]  /*00a0*/  LDG.E R9, desc[UR6][R6.64] ;  /* 0x0000000606097981 */ /* 0x000ea2000c1e1900 */
[----:B---3--:R-:W-:-:S04]  /*00b0*/  IMAD.WIDE.U32 R2, R13, 0x4, R2 ;  /* 0x000000040d027825 */ /* 0x008fc800078e0002 */
[----:B--2---:R-:W-:-:S05]  /*00c0*/  IMAD R9, R0, R9, RZ ;  /* 0x0000000900097224 */ /* 0x004fca00078e02ff */
[----:B------:R0:W-:Y:S04]  /*00d0*/  STG.E desc[UR6][R2.64], R9 ;  /* 0x0000000902007986 */ /* 0x0001e8000c101906 */
[----:B------:R-:W2:Y:S04]  /*00e0*/  LDG.E R0, desc[UR6][R4.64] ;  /* 0x0000000604007981 */ /* 0x000ea8000c1e1900 */
[----:B------:R-:W2:Y:S01]  /*00f0*/  LDG.E R11, desc[UR6][R6.64] ;  /* 0x00000006060b7981 */ /* 0x000ea2000c1e1900 */
[----:B----4-:R-:W-:Y:S01]  /*0100*/  ISETP.GE.AND P0, PT, R8, 0x2, PT ;  /* 0x000000020800780c */ /* 0x010fe20003f06270 */
[----:B--2---:R-:W-:-:S05]  /*0110*/  IMAD R11, R0, R11, RZ ;  /* 0x0000000b000b7224 */ /* 0x004fca00078e02ff */
[----:B------:R0:W-:Y:S01]  /*0120*/  STG.E desc[UR6][R2.64], R11 ;  /* 0x0000000b02007986 */ /* 0x0001e2000c101906 */
[----:B------:R-:W-:Y:S06]  /*0130*/  BAR.SYNC.DEFER_BLOCKING 0x0 ;  /* 0x0000000000007b1d */ /* 0x000fec0000010000 */
[----:B------:R-:W-:Y:S05]  /*0140*/  @!P0 EXIT ;  /* 0x000000000000894d */ /* 0x000fea0003800000 */
[----:B------:R-:W-:Y:S01]  /*0150*/  LOP3.LUT P0, RZ, R13, 0x1, RZ, 0xc0, !PT ;  /* 0x000000010dff7812 */ /* 0x000fe2000780c0ff */
[----:B------:R-:W1:Y:S01]  /*0160*/  LDCU UR8, c[0x0][0x398] ;  /* 0x00007300ff0877ac */ /* 0x000e620008000800 */
[----:B------:R-:W-:Y:S01]  /*0170*/  UMOV UR4, 0x2 ;  /* 0x0000000200047882 */ /* 0x000fe20000000000 */
[----:B------:R-:W-:-:S10]  /*0180*/  UMOV UR5, 0x1 ;  /* 0x0000000100057882 */ /* 0x000fd40000000000 */
.L_x_0:
[----:B--2---:R-:W2:Y:S01]  /*0190*/  @!P0 LDC.64 R4, c[0x0][0x390] ;  /* 0x0000e400ff048b82 */ /* 0x004ea20000000a00 */
[----:B------:R-:W-:-:S05]  /*01a0*/  @!P0 IADD3 R7, PT, PT, R13, UR5, RZ ;  /* 0x000000050d078c10 */ /* 0x000fca000fffe0ff */
[----:B--2---:R-:W-:Y:S02]  /*01b0*/  @!P0 IMAD.WIDE.U32 R4, R7, 0x4, R4 ;  /* 0x0000000407048825 */ /* 0x004fe400078e0004 */
[----:B------:R-:W2:Y:S04]  /*01c0*/  @!P0 LDG.E R7, desc[UR6][R2.64] ;  /* 0x0000000602078981 */ /* 0x000ea8000c1e1900 */
[----:B------:R-:W2:Y:S01]  /*01d0*/  @!P0 LDG.E R4, desc[UR6][R4.64] ;  /* 0x0000000604048981 */ /* 0x000ea2000c1e1900 */
[----:B------:R-:W-:Y:S02]  /*01e0*/  USHF.L.U32 UR4, UR4, 0x1, URZ ;  /* 0x0000000104047899 */ /* 0x000fe400080006ff */
[----:B------:R-:W-:Y:S02]  /*01f0*/  USHF.L.U32 UR5, UR5, 0x1, URZ ;  /* 0x0000000105057899 */ /* 0x000fe400080006ff */
[----:B-1----:R-:W-:Y:S01]  /*0200*/  UISETP.GT.AND UP0, UPT, UR4, UR8, UPT ;  /* 0x000000080400728c */ /* 0x002fe2000bf04270 */
[----:B--2---:R-:W-:-:S05]  /*0210*/  @!P0 IADD3 R7, PT, PT, R4, R7, RZ ;  /* 0x0000000704078210 */ /* 0x004fca0007ffe0ff */
[----:B------:R2:W-:Y:S03]  /*0220*/  @!P0 STG.E desc[UR6][R2.64], R7 ;  /* 0x0000000702008986 */ /* 0x0005e6000c101906 */
[----:B------:R-:W-:Y:S05]  /*0230*/  BRA.U !UP0, `(.L_x_0) ;  /* 0xfffffffd08d47547 */ /* 0x000fea000b83ffff */
[----:B------:R-:W-:Y:S05]  /*0240*/  EXIT ;  /* 0x000000000000794d */ /* 0x000fea0003800000 */
.L_x_1:
[----:B------:R-:W-:-:S00]  /*0250*/  BRA `(.L_x_1) ;  /* 0xfffffffc00fc7947 */ /* 0x000fc0000383ffff */
[----:B------:R-:W-:-:S00]  /*0260*/  NOP ;  /* 0x0000000000007918 */ /* 0x000fc00000000000 */
        /* <DEDUP_REMOVED lines=9> */
.L_x_2:


//--------------------- .nv.shared.reserved.0     --------------------------
	.section	.nv.shared.reserved.0,"aw",@nobits
	.weak		__nv_reservedSMEM_offset_0_alias
	.size		__nv_reservedSMEM_offset_0_alias, 0, 64
	.other		__nv_reservedSMEM_offset_0_alias,@"STO_CUDA_RESERVED_SHARED STV_DEFAULT"
__nv_reservedSMEM_offset_0_alias:
	.zero		0
	.zero		64


//--------------------- .nv.constant0._Z12InnerProductPiS_S_i --------------------------
	.section	.nv.constant0._Z12InnerProductPiS_S_i,"a",@progbits
	.sectionflags	@""
	.align	4
.nv.constant0._Z12InnerProductPiS_S_i:
	.zero		924


//--------------------- SYMBOLS --------------------------

	.type		.nv.reservedSmem.offset0,@object
	.size		.nv.reservedSmem.offset0,0x4
